//
// Generated by NVIDIA NVVM Compiler
//
// Compiler Build ID: CL-36424714
// Cuda compilation tools, release 13.0, V13.0.88
// Based on NVVM 20.0.0
//

.version 9.0
.target sm_100
.address_size 64

	// .globl	_Z4sortPi

.visible .entry _Z4sortPi(
	.param .u64 .ptr .align 1 _Z4sortPi_param_0
)
{
	.reg .pred 	%p<17>;
	.reg .b32 	%r<19>;
	.reg .b64 	%rd<5>;

	ld.param.u64 	%rd2, [_Z4sortPi_param_0];
	cvta.to.global.u64 	%rd3, %rd2;
	mov.u32 	%r1, %tid.x;
	setp.gt.u32 	%p1, %r1, 3;
	shl.b32 	%r18, %r1, 1;
	mul.wide.u32 	%rd4, %r18, 4;
	add.s64 	%rd1, %rd3, %rd4;
	@%p1 bra 	$L__BB0_3;
	ld.global.u32 	%r2, [%rd1];
	ld.global.u32 	%r3, [%rd1+4];
	setp.le.s32 	%p2, %r2, %r3;
	@%p2 bra 	$L__BB0_3;
	st.global.u32 	[%rd1], %r3;
	st.global.u32 	[%rd1+4], %r2;
$L__BB0_3:
	setp.gt.u32 	%p3, %r1, 2;
	@%p3 bra 	$L__BB0_6;
	ld.global.u32 	%r4, [%rd1+4];
	ld.global.u32 	%r5, [%rd1+8];
	setp.le.s32 	%p4, %r4, %r5;
	@%p4 bra 	$L__BB0_6;
	st.global.u32 	[%rd1+4], %r5;
	st.global.u32 	[%rd1+8], %r4;
$L__BB0_6:
	setp.gt.u32 	%p5, %r1, 3;
	@%p5 bra 	$L__BB0_9;
	ld.global.u32 	%r6, [%rd1];
	ld.global.u32 	%r7, [%rd1+4];
	setp.le.s32 	%p6, %r6, %r7;
	@%p6 bra 	$L__BB0_9;
	st.global.u32 	[%rd1], %r7;
	st.global.u32 	[%rd1+4], %r6;
$L__BB0_9:
	setp.gt.u32 	%p7, %r1, 2;
	@%p7 bra 	$L__BB0_12;
	ld.global.u32 	%r8, [%rd1+4];
	ld.global.u32 	%r9, [%rd1+8];
	setp.le.s32 	%p8, %r8, %r9;
	@%p8 bra 	$L__BB0_12;
	st.global.u32 	[%rd1+4], %r9;
	st.global.u32 	[%rd1+8], %r8;
$L__BB0_12:
	setp.gt.u32 	%p9, %r1, 3;
	@%p9 bra 	$L__BB0_15;
	ld.global.u32 	%r10, [%rd1];
	ld.global.u32 	%r11, [%rd1+4];
	setp.le.s32 	%p10, %r10, %r11;
	@%p10 bra 	$L__BB0_15;
	st.global.u32 	[%rd1], %r11;
	st.global.u32 	[%rd1+4], %r10;
$L__BB0_15:
	setp.gt.u32 	%p11, %r1, 2;
	@%p11 bra 	$L__BB0_18;
	ld.global.u32 	%r12, [%rd1+4];
	ld.global.u32 	%r13, [%rd1+8];
	setp.le.s32 	%p12, %r12, %r13;
	@%p12 bra 	$L__BB0_18;
	st.global.u32 	[%rd1+4], %r13;
	st.global.u32 	[%rd1+8], %r12;
$L__BB0_18:
	setp.gt.u32 	%p13, %r1, 3;
	@%p13 bra 	$L__BB0_21;
	ld.global.u32 	%r14, [%rd1];
	ld.global.u32 	%r15, [%rd1+4];
	setp.le.s32 	%p14, %r14, %r15;
	@%p14 bra 	$L__BB0_21;
	st.global.u32 	[%rd1], %r15;
	st.global.u32 	[%rd1+4], %r14;
$L__BB0_21:
	setp.gt.u32 	%p15, %r1, 2;
	@%p15 bra 	$L__BB0_24;
	ld.global.u32 	%r16, [%rd1+4];
	ld.global.u32 	%r17, [%rd1+8];
	setp.le.s32 	%p16, %r16, %r17;
	@%p16 bra 	$L__BB0_24;
	st.global.u32 	[%rd1+4], %r17;
	st.global.u32 	[%rd1+8], %r16;
$L__BB0_24:
	ret;

}


// ===== COMPILED SASS (sm_100) =====

	.target	sm_100

	.elftype	@"ET_EXEC"


//--------------------- .note.nv.tkinfo           --------------------------
	.section	.note.nv.tkinfo,"",@"SHT_NOTE"
	.sectionflags	@"SHF_NOTE_NV_TKINFO"
	.tkinfo
        /*0018*/ 	.word	0x00000002
        /*0030*/ 	.string	""
        /*0030*/ 	.string	"ptxas"
        /*0030*/ 	.string	"Cuda compilation tools, release 13.0, V13.0.88"
        /*0030*/ 	.string	"Build cuda_13.0.r13.0/compiler.36424714_0"
        /*0030*/ 	.string	"-arch sm_100 -m 64 "



//--------------------- .note.nv.cuinfo           --------------------------
	.section	.note.nv.cuinfo,"",@"SHT_NOTE"
	.sectionflags	@"SHF_NOTE_NV_CUINFO"
        /*0018*/ 	.short	0x0002
        /*001a*/ 	.short	0x0064
        /*001c*/ 	.short	0x0082
	.zero		2


//--------------------- .nv.info                  --------------------------
	.section	.nv.info,"",@"SHT_CUDA_INFO"
	.align	4


	//----- nvinfo : EIATTR_REGCOUNT
	.align		4
        /*0000*/ 	.byte	0x04, 0x2f
        /*0002*/ 	.short	(.L_1 - .L_0)
	.align		4
.L_0:
        /*0004*/ 	.word	index@(_Z4sortPi)
        /*0008*/ 	.word	0x00000008


	//----- nvinfo : EIATTR_FRAME_SIZE
	.align		4
.L_1:
        /*000c*/ 	.byte	0x04, 0x11
        /*000e*/ 	.short	(.L_3 - .L_2)
	.align		4
.L_2:
        /*0010*/ 	.word	index@(_Z4sortPi)
        /*0014*/ 	.word	0x00000000


	//----- nvinfo : EIATTR_MIN_STACK_SIZE
	.align		4
.L_3:
        /*0018*/ 	.byte	0x04, 0x12
        /*001a*/ 	.short	(.L_5 - .L_4)
	.align		4
.L_4:
        /*001c*/ 	.word	index@(_Z4sortPi)
        /*0020*/ 	.word	0x00000000
.L_5:


//--------------------- .nv.compat                --------------------------
	.section	.nv.compat,"",@"SHT_CUDA_COMPAT_INFO"
	.align	4
        /*0000*/ 	.byte	0x02, 0x09, 0x00, 0x00, 0x02, 0x02, 0x01, 0x00, 0x02, 0x05, 0x05, 0x00, 0x03, 0x07, 0x01, 0x01
        /*0010*/ 	.byte	0x02, 0x03, 0x00, 0x00, 0x02, 0x06, 0x01, 0x00, 0x04, 0x0b, 0x08, 0x00, 0x09, 0x00, 0x00, 0x00
        /*0020*/ 	.byte	0x00, 0x00, 0x00, 0x00


//--------------------- .nv.info._Z4sortPi        --------------------------
	.section	.nv.info._Z4sortPi,"",@"SHT_CUDA_INFO"
	.sectionflags	@""
	.align	4


	//----- nvinfo : EIATTR_CUDA_API_VERSION
	.align		4
        /*0000*/ 	.byte	0x04, 0x37
        /*0002*/ 	.short	(.L_7 - .L_6)
.L_6:
        /*0004*/ 	.word	0x00000082


	//----- nvinfo : EIATTR_KPARAM_INFO
	.align		4
.L_7:
        /*0008*/ 	.byte	0x04, 0x17
        /*000a*/ 	.short	(.L_9 - .L_8)
.L_8:
        /*000c*/ 	.word	0x00000000
        /*0010*/ 	.short	0x0000
        /*0012*/ 	.short	0x0000
        /*0014*/ 	.byte	0x00, 0xf5, 0x21, 0x00


	//----- nvinfo : EIATTR_SPARSE_MMA_MASK
	.align		4
.L_9:
        /*0018*/ 	.byte	0x03, 0x50
        /*001a*/ 	.short	0x0000


	//----- nvinfo : EIATTR_MAXREG_COUNT
	.align		4
        /*001c*/ 	.byte	0x03, 0x1b
        /*001e*/ 	.short	0x00ff


	//----- nvinfo : EIATTR_MERCURY_ISA_VERSION
	.align		4
        /*0020*/ 	.byte	0x03, 0x5f
        /*0022*/ 	.short	0x0101


	//----- nvinfo : EIATTR_VRC_CTA_INIT_COUNT
	.align		4
        /*0024*/ 	.byte	0x02, 0x4a
	.zero		1
	.zero		1


	//----- nvinfo : EIATTR_EXIT_INSTR_OFFSETS
	.align		4
        /*0028*/ 	.byte	0x04, 0x1c
        /*002a*/ 	.short	(.L_11 - .L_10)


	//   ....[0]....
.L_10:
        /*002c*/ 	.word	0x00000400


	//   ....[1]....
        /*0030*/ 	.word	0x00000440


	//   ....[2]....
        /*0034*/ 	.word	0x00000470


	//----- nvinfo : EIATTR_CRS_STACK_SIZE
	.align		4
.L_11:
        /*0038*/ 	.byte	0x04, 0x1e
        /*003a*/ 	.short	(.L_13 - .L_12)
.L_12:
        /*003c*/ 	.word	0x00000000


	//----- nvinfo : EIATTR_CBANK_PARAM_SIZE
	.align		4
.L_13:
        /*0040*/ 	.byte	0x03, 0x19
        /*0042*/ 	.short	0x0008


	//----- nvinfo : EIATTR_PARAM_CBANK
	.align		4
        /*0044*/ 	.byte	0x04, 0x0a
        /*0046*/ 	.short	(.L_15 - .L_14)
	.align		4
.L_14:
        /*0048*/ 	.word	index@(.nv.constant0._Z4sortPi)
        /*004c*/ 	.short	0x0380
        /*004e*/ 	.short	0x0008


	//----- nvinfo : EIATTR_SW_WAR
	.align		4
.L_15:
        /*0050*/ 	.byte	0x04, 0x36
        /*0052*/ 	.short	(.L_17 - .L_16)
.L_16:
        /*0054*/ 	.word	0x00000008
.L_17:


//--------------------- .nv.callgraph             --------------------------
	.section	.nv.callgraph,"",@"SHT_CUDA_CALLGRAPH"
	.align	4
	.sectionentsize	8
	.align		4
        /*0000*/ 	.word	0x00000000
	.align		4
        /*0004*/ 	.word	0xffffffff
	.align		4
        /*0008*/ 	.word	0x00000000
	.align		4
        /*000c*/ 	.word	0xfffffffe
	.align		4
        /*0010*/ 	.word	0x00000000
	.align		4
        /*0014*/ 	.word	0xfffffffd
	.align		4
        /*0018*/ 	.word	0x00000000
	.align		4
        /*001c*/ 	.word	0xfffffffc


//--------------------- .text._Z4sortPi           --------------------------
	.section	.text._Z4sortPi,"ax",@progbits
	.align	128
        .global         _Z4sortPi
        .type           _Z4sortPi,@function
        .size           _Z4sortPi,(.L_x_15 - _Z4sortPi)
        .other          _Z4sortPi,@"STO_CUDA_ENTRY STV_DEFAULT"
_Z4sortPi:
.text._Z4sortPi:
[----:B------:R-:W-:Y:S01]  /*0000*/  LDC R1, c[0x0][0x37c] ;  /* 0x0000df00ff017b82 */ /* 0x000fe20000000800 */
[----:B------:R-:W0:Y:S07]  /*0010*/  S2R R5, SR_TID.X ;  /* 0x0000000000057919 */ /* 0x000e2e0000002100 */
[----:B------:R-:W1:Y:S01]  /*0020*/  LDC.64 R2, c[0x0][0x380] ;  /* 0x0000e000ff027b82 */ /* 0x000e620000000a00 */
[----:B------:R-:W2:Y:S01]  /*0030*/  LDCU.64 UR4, c[0x0][0x358] ;  /* 0x00006b00ff0477ac */ /* 0x000ea20008000a00 */
[----:B------:R-:W-:Y:S01]  /*0040*/  BSSY.RECONVERGENT B0, `(.L_x_0) ;  /* 0x000000b000007945 */ /* 0x000fe20003800200 */
[----:B0-----:R-:W-:-:S02]  /*0050*/  ISETP.GT.U32.AND P0, PT, R5, 0x3, PT ;  /* 0x000000030500780c */ /* 0x001fc40003f04070 */
[C---:B------:R-:W-:Y:S01]  /*0060*/  ISETP.GT.U32.AND P1, PT, R5.reuse, 0x2, PT ;  /* 0x000000020500780c */ /* 0x040fe20003f24070 */
[----:B------:R-:W-:-:S04]  /*0070*/  IMAD.SHL.U32 R5, R5, 0x2, RZ ;  /* 0x0000000205057824 */ /* 0x000fc800078e00ff */
[----:B-1----:R-:W-:-:S06]  /*0080*/  IMAD.WIDE.U32 R2, R5, 0x4, R2 ;  /* 0x0000000405027825 */ /* 0x002fcc00078e0002 */
[----:B--2---:R-:W-:Y:S05]  /*0090*/  @P0 BRA `(.L_x_1) ;  /* 0x0000000000140947 */ /* 0x004fea0003800000 */
[----:B------:R-:W2:Y:S04]  /*00a0*/  LDG.E R5, desc[UR4][R2.64] ;  /* 0x0000000402057981 */ /* 0x000ea8000c1e1900 */
[----:B------:R-:W2:Y:S02]  /*00b0*/  LDG.E R0, desc[UR4][R2.64+0x4] ;  /* 0x0000040402007981 */ /* 0x000ea4000c1e1900 */
[----:B--2---:R-:W-:-:S13]  /*00c0*/  ISETP.GT.AND P2, PT, R5, R0, PT ;  /* 0x000000000500720c */ /* 0x004fda0003f44270 */
[----:B------:R0:W-:Y:S04]  /*00d0*/  @P2 STG.E desc[UR4][R2.64], R0 ;  /* 0x0000000002002986 */ /* 0x0001e8000c101904 */
[----:B------:R0:W-:Y:S02]  /*00e0*/  @P2 STG.E desc[UR4][R2.64+0x4], R5 ;  /* 0x0000040502002986 */ /* 0x0001e4000c101904 */
.L_x_1:
[----:B------:R-:W-:Y:S05]  /*00f0*/  BSYNC.RECONVERGENT B0 ;  /* 0x0000000000007941 */ /* 0x000fea0003800200 */
.L_x_0:
[----:B------:R-:W-:Y:S04]  /*0100*/  BSSY.RECONVERGENT B0, `(.L_x_2) ;  /* 0x0000007000007945 */ /* 0x000fe80003800200 */
[----:B------:R-:W-:Y:S05]  /*0110*/  @P1 BRA `(.L_x_3) ;  /* 0x0000000000141947 */ /* 0x000fea0003800000 */
[----:B0-----:R-:W2:Y:S04]  /*0120*/  LDG.E R0, desc[UR4][R2.64+0x4] ;  /* 0x0000040402007981 */ /* 0x001ea8000c1e1900 */
[----:B------:R-:W2:Y:S02]  /*0130*/  LDG.E R5, desc[UR4][R2.64+0x8] ;  /* 0x0000080402057981 */ /* 0x000ea4000c1e1900 */
[----:B--2---:R-:W-:-:S13]  /*0140*/  ISETP.GT.AND P2, PT, R0, R5, PT ;  /* 0x000000050000720c */ /* 0x004fda0003f44270 */
[----:B------:R1:W-:Y:S04]  /*0150*/  @P2 STG.E desc[UR4][R2.64+0x4], R5 ;  /* 0x0000040502002986 */ /* 0x0003e8000c101904 */
[----:B------:R1:W-:Y:S02]  /*0160*/  @P2 STG.E desc[UR4][R2.64+0x8], R0 ;  /* 0x0000080002002986 */ /* 0x0003e4000c101904 */
.L_x_3:
[----:B------:R-:W-:Y:S05]  /*0170*/  BSYNC.RECONVERGENT B0 ;  /* 0x0000000000007941 */ /* 0x000fea0003800200 */
.L_x_2:
[----:B------:R-:W-:Y:S04]  /*0180*/  BSSY.RECONVERGENT B0, `(.L_x_4) ;  /* 0x0000007000007945 */ /* 0x000fe80003800200 */
[----:B------:R-:W-:Y:S05]  /*0190*/  @P0 BRA `(.L_x_5) ;  /* 0x0000000000140947 */ /* 0x000fea0003800000 */
[----:B01----:R-:W2:Y:S04]  /*01a0*/  LDG.E R5, desc[UR4][R2.64] ;  /* 0x0000000402057981 */ /* 0x003ea8000c1e1900 */
[----:B------:R-:W2:Y:S02]  /*01b0*/  LDG.E R0, desc[UR4][R2.64+0x4] ;  /* 0x0000040402007981 */ /* 0x000ea4000c1e1900 */
[----:B--2---:R-:W-:-:S13]  /*01c0*/  ISETP.GT.AND P2, PT, R5, R0, PT ;  /* 0x000000000500720c */ /* 0x004fda0003f44270 */
[----:B------:R2:W-:Y:S04]  /*01d0*/  @P2 STG.E desc[UR4][R2.64], R0 ;  /* 0x0000000002002986 */ /* 0x0005e8000c101904 */
[----:B------:R2:W-:Y:S02]  /*01e0*/  @P2 STG.E desc[UR4][R2.64+0x4], R5 ;  /* 0x0000040502002986 */ /* 0x0005e4000c101904 */
.L_x_5:
[----:B------:R-:W-:Y:S05]  /*01f0*/  BSYNC.RECONVERGENT B0 ;  /* 0x0000000000007941 */ /* 0x000fea0003800200 */
.L_x_4:
[----:B------:R-:W-:Y:S04]  /*0200*/  BSSY.RECONVERGENT B0, `(.L_x_6) ;  /* 0x0000007000007945 */ /* 0x000fe80003800200 */
[----:B------:R-:W-:Y:S05]  /*0210*/  @P1 BRA `(.L_x_7) ;  /* 0x0000000000141947 */ /* 0x000fea0003800000 */
[----:B012---:R-:W2:Y:S04]  /*0220*/  LDG.E R0, desc[UR4][R2.64+0x4] ;  /* 0x0000040402007981 */ /* 0x007ea8000c1e1900 */
[----:B------:R-:W2:Y:S02]  /*0230*/  LDG.E R5, desc[UR4][R2.64+0x8] ;  /* 0x0000080402057981 */ /* 0x000ea4000c1e1900 */
[----:B--2---:R-:W-:-:S13]  /*0240*/  ISETP.GT.AND P2, PT, R0, R5, PT ;  /* 0x000000050000720c */ /* 0x004fda0003f44270 */
[----:B------:R3:W-:Y:S04]  /*0250*/  @P2 STG.E desc[UR4][R2.64+0x4], R5 ;  /* 0x0000040502002986 */ /* 0x0007e8000c101904 */
[----:B------:R3:W-:Y:S02]  /*0260*/  @P2 STG.E desc[UR4][R2.64+0x8], R0 ;  /* 0x0000080002002986 */ /* 0x0007e4000c101904 */
.L_x_7:
[----:B------:R-:W-:Y:S05]  /*0270*/  BSYNC.RECONVERGENT B0 ;  /* 0x0000000000007941 */ /* 0x000fea0003800200 */
.L_x_6:
[----:B------:R-:W-:Y:S04]  /*0280*/  BSSY.RECONVERGENT B0, `(.L_x_8) ;  /* 0x0000007000007945 */ /* 0x000fe80003800200 */
[----:B------:R-:W-:Y:S05]  /*0290*/  @P0 BRA `(.L_x_9) ;  /* 0x0000000000140947 */ /* 0x000fea0003800000 */
[----:B0123--:R-:W2:Y:S04]  /*02a0*/  LDG.E R5, desc[UR4][R2.64] ;  /* 0x0000000402057981 */ /* 0x00fea8000c1e1900 */
[----:B------:R-:W2:Y:S02]  /*02b0*/  LDG.E R0, desc[UR4][R2.64+0x4] ;  /* 0x0000040402007981 */ /* 0x000ea4000c1e1900 */
[----:B--2---:R-:W-:-:S13]  /*02c0*/  ISETP.GT.AND P2, PT, R5, R0, PT ;  /* 0x000000000500720c */ /* 0x004fda0003f44270 */
[----:B------:R4:W-:Y:S04]  /*02d0*/  @P2 STG.E desc[UR4][R2.64], R0 ;  /* 0x0000000002002986 */ /* 0x0009e8000c101904 */
[----:B------:R4:W-:Y:S02]  /*02e0*/  @P2 STG.E desc[UR4][R2.64+0x4], R5 ;  /* 0x0000040502002986 */ /* 0x0009e4000c101904 */
.L_x_9:
[----:B------:R-:W-:Y:S05]  /*02f0*/  BSYNC.RECONVERGENT B0 ;  /* 0x0000000000007941 */ /* 0x000fea0003800200 */
.L_x_8:
[----:B------:R-:W-:Y:S04]  /*0300*/  BSSY.RECONVERGENT B0, `(.L_x_10) ;  /* 0x0000007000007945 */ /* 0x000fe80003800200 */
[----:B------:R-:W-:Y:S05]  /*0310*/  @P1 BRA `(.L_x_11) ;  /* 0x0000000000141947 */ /* 0x000fea0003800000 */
[----:B01234-:R-:W2:Y:S04]  /*0320*/  LDG.E R0, desc[UR4][R2.64+0x4] ;  /* 0x0000040402007981 */ /* 0x01fea8000c1e1900 */
[----:B------:R-:W2:Y:S02]  /*0330*/  LDG.E R5, desc[UR4][R2.64+0x8] ;  /* 0x0000080402057981 */ /* 0x000ea4000c1e1900 */
[----:B--2---:R-:W-:-:S13]  /*0340*/  ISETP.GT.AND P2, PT, R0, R5, PT ;  /* 0x000000050000720c */ /* 0x004fda0003f44270 */
[----:B------:R0:W-:Y:S04]  /*0350*/  @P2 STG.E desc[UR4][R2.64+0x4], R5 ;  /* 0x0000040502002986 */ /* 0x0001e8000c101904 */
[----:B------:R0:W-:Y:S02]  /*0360*/  @P2 STG.E desc[UR4][R2.64+0x8], R0 ;  /* 0x0000080002002986 */ /* 0x0001e4000c101904 */
.L_x_11:
[----:B------:R-:W-:Y:S05]  /*0370*/  BSYNC.RECONVERGENT B0 ;  /* 0x0000000000007941 */ /* 0x000fea0003800200 */
.L_x_10:
[----:B------:R-:W-:Y:S04]  /*0380*/  BSSY.RECONVERGENT B0, `(.L_x_12) ;  /* 0x0000007000007945 */ /* 0x000fe80003800200 */
[----:B------:R-:W-:Y:S05]  /*0390*/  @P0 BRA `(.L_x_13) ;  /* 0x0000000000140947 */ /* 0x000fea0003800000 */
[----:B01234-:R-:W2:Y:S04]  /*03a0*/  LDG.E R5, desc[UR4][R2.64] ;  /* 0x0000000402057981 */ /* 0x01fea8000c1e1900 */
[----:B------:R-:W2:Y:S02]  /*03b0*/  LDG.E R0, desc[UR4][R2.64+0x4] ;  /* 0x0000040402007981 */ /* 0x000ea4000c1e1900 */
[----:B--2---:R-:W-:-:S13]  /*03c0*/  ISETP.GT.AND P0, PT, R5, R0, PT ;  /* 0x000000000500720c */ /* 0x004fda0003f04270 */
[----:B------:R0:W-:Y:S04]  /*03d0*/  @P0 STG.E desc[UR4][R2.64], R0 ;  /* 0x0000000002000986 */ /* 0x0001e8000c101904 */
[----:B------:R0:W-:Y:S02]  /*03e0*/  @P0 STG.E desc[UR4][R2.64+0x4], R5 ;  /* 0x0000040502000986 */ /* 0x0001e4000c101904 */
.L_x_13:
[----:B------:R-:W-:Y:S05]  /*03f0*/  BSYNC.RECONVERGENT B0 ;  /* 0x0000000000007941 */ /* 0x000fea0003800200 */
.L_x_12:
[----:B------:R-:W-:Y:S05]  /*0400*/  @P1 EXIT ;  /* 0x000000000000194d */ /* 0x000fea0003800000 */
[----:B01234-:R-:W2:Y:S04]  /*0410*/  LDG.E R0, desc[UR4][R2.64+0x4] ;  /* 0x0000040402007981 */ /* 0x01fea8000c1e1900 */
[----:B------:R-:W2:Y:S02]  /*0420*/  LDG.E R5, desc[UR4][R2.64+0x8] ;  /* 0x0000080402057981 */ /* 0x000ea4000c1e1900 */
[----:B--2---:R-:W-:-:S13]  /*0430*/  ISETP.GT.AND P0, PT, R0, R5, PT ;  /* 0x000000050000720c */ /* 0x004fda0003f04270 */
[----:B------:R-:W-:Y:S05]  /*0440*/  @!P0 EXIT ;  /* 0x000000000000894d */ /* 0x000fea0003800000 */
[----:B------:R-:W-:Y:S04]  /*0450*/  STG.E desc[UR4][R2.64+0x4], R5 ;  /* 0x0000040502007986 */ /* 0x000fe8000c101904 */
[----:B------:R-:W-:Y:S01]  /*0460*/  STG.E desc[UR4][R2.64+0x8], R0 ;  /* 0x0000080002007986 */ /* 0x000fe2000c101904 */
[----:B------:R-:W-:Y:S05]  /*0470*/  EXIT ;  /* 0x000000000000794d */ /* 0x000fea0003800000 */
.L_x_14:
[----:B------:R-:W-:-:S00]  /*0480*/  BRA `(.L_x_14) ;  /* 0xfffffffc00fc7947 */ /* 0x000fc0000383ffff */
[----:B------:R-:W-:-:S00]  /*0490*/  NOP ;  /* 0x0000000000007918 */ /* 0x000fc00000000000 */
        /* <DEDUP_REMOVED lines=14> */
.L_x_15:


//--------------------- .nv.shared.reserved.0     --------------------------
	.section	.nv.shared.reserved.0,"aw",@nobits
	.weak		__nv_reservedSMEM_offset_0_alias
	.size		__nv_reservedSMEM_offset_0_alias, 0, 64
	.other		__nv_reservedSMEM_offset_0_alias,@"STO_CUDA_RESERVED_SHARED STV_DEFAULT"
__nv_reservedSMEM_offset_0_alias:
	.zero		0
	.zero		64


//--------------------- .nv.constant0._Z4sortPi   --------------------------
	.section	.nv.constant0._Z4sortPi,"a",@progbits
	.sectionflags	@""
	.align	4
.nv.constant0._Z4sortPi:
	.zero		904


//--------------------- SYMBOLS --------------------------

	.type		.nv.reservedSmem.offset0,@object
	.size		.nv.reservedSmem.offset0,0x4
